	.headerflags	@"EF_CUDA_TEXMODE_UNIFIED EF_CUDA_64BIT_ADDRESS EF_CUDA_ACCELERATORS EF_CUDA_SM90 EF_CUDA_VIRTUAL_SM(EF_CUDA_SM90)"
	.elftype	@"ET_EXEC"


//--------------------- .nv.info                  --------------------------
	.section	.nv.info,"",@"SHT_CUDA_INFO"
	.align	4


	//----- nvinfo : EIATTR_REGCOUNT
	.align		4
        /*0000*/ 	.byte	0x04, 0x2f
        /*0002*/ 	.short	(.L_1 - .L_0)
	.align		4
.L_0:
        /*0004*/ 	.word	index@(triton_poi_fused_convolution_11)
        /*0008*/ 	.word	0x00000020


	//----- nvinfo : EIATTR_MIN_STACK_SIZE
	.align		4
.L_1:
        /*000c*/ 	.byte	0x04, 0x12
        /*000e*/ 	.short	(.L_3 - .L_2)
	.align		4
.L_2:
        /*0010*/ 	.word	index@(triton_poi_fused_convolution_11)
        /*0014*/ 	.word	0x00000000


	//----- nvinfo : EIATTR_FRAME_SIZE
	.align		4
.L_3:
        /*0018*/ 	.byte	0x04, 0x11
        /*001a*/ 	.short	(.L_5 - .L_4)
	.align		4
.L_4:
        /*001c*/ 	.word	index@(triton_poi_fused_convolution_11)
        /*0020*/ 	.word	0x00000000


	//----- nvinfo : EIATTR_MIN_STACK_SIZE
	.align		4
.L_5:
        /*0024*/ 	.byte	0x04, 0x12
        /*0026*/ 	.short	(.L_7 - .L_6)
	.align		4
.L_6:
        /*0028*/ 	.word	index@(triton_poi_fused_convolution_11)
        /*002c*/ 	.word	0x00000000
.L_7:


//--------------------- .nv.info.triton_poi_fused_convolution_11 --------------------------
	.section	.nv.info.triton_poi_fused_convolution_11,"",@"SHT_CUDA_INFO"
	.sectionflags	@""
	.align	4


	//----- nvinfo : EIATTR_CUDA_API_VERSION
	.align		4
        /*0000*/ 	.byte	0x04, 0x37
        /*0002*/ 	.short	(.L_9 - .L_8)
.L_8:
        /*0004*/ 	.word	0x0000007c


	//----- nvinfo : EIATTR_KPARAM_INFO
	.align		4
.L_9:
        /*0008*/ 	.byte	0x04, 0x17
        /*000a*/ 	.short	(.L_11 - .L_10)
.L_10:
        /*000c*/ 	.word	0x00000000
        /*0010*/ 	.short	0x0004
        /*0012*/ 	.short	0x001c
        /*0014*/ 	.byte	0x00, 0xf0, 0x11, 0x00


	//----- nvinfo : EIATTR_KPARAM_INFO
	.align		4
.L_11:
        /*0018*/ 	.byte	0x04, 0x17
        /*001a*/ 	.short	(.L_13 - .L_12)
.L_12:
        /*001c*/ 	.word	0x00000000
        /*0020*/ 	.short	0x0003
        /*0022*/ 	.short	0x0018
        /*0024*/ 	.byte	0x00, 0xf0, 0x11, 0x00


	//----- nvinfo : EIATTR_KPARAM_INFO
	.align		4
.L_13:
        /*0028*/ 	.byte	0x04, 0x17
        /*002a*/ 	.short	(.L_15 - .L_14)
.L_14:
        /*002c*/ 	.word	0x00000000
        /*0030*/ 	.short	0x0002
        /*0032*/ 	.short	0x0010
        /*0034*/ 	.byte	0x00, 0xf4, 0x21, 0x00


	//----- nvinfo : EIATTR_KPARAM_INFO
	.align		4
.L_15:
        /*0038*/ 	.byte	0x04, 0x17
        /*003a*/ 	.short	(.L_17 - .L_16)
.L_16:
        /*003c*/ 	.word	0x00000000
        /*0040*/ 	.short	0x0001
        /*0042*/ 	.short	0x0008
        /*0044*/ 	.byte	0x00, 0xf4, 0x21, 0x00


	//----- nvinfo : EIATTR_KPARAM_INFO
	.align		4
.L_17:
        /*0048*/ 	.byte	0x04, 0x17
        /*004a*/ 	.short	(.L_19 - .L_18)
.L_18:
        /*004c*/ 	.word	0x00000000
        /*0050*/ 	.short	0x0000
        /*0052*/ 	.short	0x0000
        /*0054*/ 	.byte	0x00, 0xf4, 0x21, 0x00


	//----- nvinfo : EIATTR_SPARSE_MMA_MASK
	.align		4
.L_19:
        /*0058*/ 	.byte	0x03, 0x50
        /*005a*/ 	.short	0x0000


	//----- nvinfo : EIATTR_MAXREG_COUNT
	.align		4
        /*005c*/ 	.byte	0x03, 0x1b
        /*005e*/ 	.short	0x00ff


	//----- nvinfo : EIATTR_EXIT_INSTR_OFFSETS
	.align		4
        /*0060*/ 	.byte	0x04, 0x1c
        /*0062*/ 	.short	(.L_21 - .L_20)


	//   ....[0]....
.L_20:
        /*0064*/ 	.word	0x00000770


	//   ....[1]....
        /*0068*/ 	.word	0x00000790


	//----- nvinfo : EIATTR_REQNTID
	.align		4
.L_21:
        /*006c*/ 	.byte	0x04, 0x10
        /*006e*/ 	.short	(.L_23 - .L_22)
.L_22:
        /*0070*/ 	.word	0x00000100
        /*0074*/ 	.word	0x00000001
        /*0078*/ 	.word	0x00000001


	//----- nvinfo : EIATTR_CBANK_PARAM_SIZE
	.align		4
.L_23:
        /*007c*/ 	.byte	0x03, 0x19
        /*007e*/ 	.short	0x0020


	//----- nvinfo : EIATTR_PARAM_CBANK
	.align		4
        /*0080*/ 	.byte	0x04, 0x0a
        /*0082*/ 	.short	(.L_25 - .L_24)
	.align		4
.L_24:
        /*0084*/ 	.word	index@(.nv.constant0.triton_poi_fused_convolution_11)
        /*0088*/ 	.short	0x0210
        /*008a*/ 	.short	0x0020


	//----- nvinfo : EIATTR_SW_WAR
	.align		4
.L_25:
        /*008c*/ 	.byte	0x04, 0x36
        /*008e*/ 	.short	(.L_27 - .L_26)
.L_26:
        /*0090*/ 	.word	0x00000008
.L_27:


//--------------------- .nv.callgraph             --------------------------
	.section	.nv.callgraph,"",@"SHT_CUDA_CALLGRAPH"
	.align	4
	.sectionentsize	8
	.align		4
        /*0000*/ 	.word	0x00000000
	.align		4
        /*0004*/ 	.word	0xffffffff
	.align		4
        /*0008*/ 	.word	0x00000000
	.align		4
        /*000c*/ 	.word	0xfffffffe
	.align		4
        /*0010*/ 	.word	0x00000000
	.align		4
        /*0014*/ 	.word	0xfffffffd
	.align		4
        /*0018*/ 	.word	0x00000000
	.align		4
        /*001c*/ 	.word	0xfffffffc


//--------------------- .text.triton_poi_fused_convolution_11 --------------------------
	.section	.text.triton_poi_fused_convolution_11,"ax",@progbits
	.sectionflags	@"SHF_BARRIERS=1"
	.align	128
        .global         triton_poi_fused_convolution_11
        .type           triton_poi_fused_convolution_11,@function
        .size           triton_poi_fused_convolution_11,(.L_x_1 - triton_poi_fused_convolution_11)
        .other          triton_poi_fused_convolution_11,@"STO_CUDA_ENTRY STV_DEFAULT"
triton_poi_fused_convolution_11:
.text.triton_poi_fused_convolution_11:
[----:B------:R-:W0:Y:S01]  /*0000*/  LDC R1, c[0x0][0x28] ;  /* 0x00000a00ff017b82 */ /* 0x000e220000000800 */
[----:B------:R-:W1:Y:S07]  /*0010*/  S2R R26, SR_TID.X ;  /* 0x00000000001a7919 */ /* 0x000e6e0000002100 */
[----:B------:R-:W2:Y:S01]  /*0020*/  LDC.64 R18, c[0x0][0x210] ;  /* 0x00008400ff127b82 */ /* 0x000ea20000000a00 */
[----:B------:R-:W-:Y:S02]  /*0030*/  CS2R R6, SRZ ;  /* 0x0000000000067805 */ /* 0x000fe4000001ff00 */
[----:B------:R-:W-:Y:S01]  /*0040*/  CS2R R8, SRZ ;  /* 0x0000000000087805 */ /* 0x000fe2000001ff00 */
[----:B------:R-:W3:Y:S01]  /*0050*/  S2R R24, SR_CTAID.Y ;  /* 0x0000000000187919 */ /* 0x000ee20000002600 */
[----:B------:R-:W4:Y:S01]  /*0060*/  S2R R2, SR_CTAID.X ;  /* 0x0000000000027919 */ /* 0x000f220000002500 */
[----:B------:R-:W-:Y:S01]  /*0070*/  CS2R R10, SRZ ;  /* 0x00000000000a7805 */ /* 0x000fe2000001ff00 */
[----:B------:R-:W-:Y:S01]  /*0080*/  ULDC.64 UR6, c[0x0][0x208] ;  /* 0x0000820000067ab9 */ /* 0x000fe20000000a00 */
[----:B-1----:R-:W-:Y:S01]  /*0090*/  IMAD.SHL.U32 R0, R26, 0x4, RZ ;  /* 0x000000041a007824 */ /* 0x002fe200078e00ff */
[----:B------:R-:W-:Y:S01]  /*00a0*/  SHF.R.U32.HI R16, RZ, 0x6, R26 ;  /* 0x00000006ff107819 */ /* 0x000fe2000001161a */
[----:B---3--:R-:W-:-:S03]  /*00b0*/  IMAD.SHL.U32 R3, R24, 0x10, RZ ;  /* 0x0000001018037824 */ /* 0x008fc600078e00ff */
[----:B------:R-:W-:Y:S02]  /*00c0*/  LOP3.LUT R5, R0, 0xfc, RZ, 0xc0, !PT ;  /* 0x000000fc00057812 */ /* 0x000fe400078ec0ff */
[----:B------:R-:W-:Y:S02]  /*00d0*/  SGXT.U32 R16, R16, 0x2 ;  /* 0x000000021010781a */ /* 0x000fe40000000000 */
[----:B----4-:R-:W-:Y:S02]  /*00e0*/  PRMT R5, R5, 0x6540, R2 ;  /* 0x0000654005057816 */ /* 0x010fe40000000002 */
[----:B------:R-:W-:Y:S02]  /*00f0*/  LOP3.LUT R4, R3, R16, RZ, 0xfc, !PT ;  /* 0x0000001003047212 */ /* 0x000fe400078efcff */
[----:B------:R-:W-:-:S03]  /*0100*/  ISETP.GE.AND P0, PT, R5, 0x100, PT ;  /* 0x000001000500780c */ /* 0x000fc60003f06270 */
[----:B------:R-:W-:Y:S01]  /*0110*/  IMAD R17, R4, 0x100, R5 ;  /* 0x0000010004117824 */ /* 0x000fe200078e0205 */
[----:B------:R-:W-:-:S03]  /*0120*/  CS2R R4, SRZ ;  /* 0x0000000000047805 */ /* 0x000fc6000001ff00 */
[C---:B------:R-:W-:Y:S02]  /*0130*/  VIADD R21, R17.reuse, 0x400 ;  /* 0x0000040011157836 */ /* 0x040fe40000000000 */
[----:B--2---:R-:W-:-:S04]  /*0140*/  IMAD.WIDE R22, R17, 0x4, R18 ;  /* 0x0000000411167825 */ /* 0x004fc800078e0212 */
[--C-:B------:R-:W-:Y:S01]  /*0150*/  IMAD.WIDE R20, R21, 0x4, R18.reuse ;  /* 0x0000000415147825 */ /* 0x100fe200078e0212 */
[----:B------:R1:W2:Y:S01]  /*0160*/  @!P0 LDG.E.EL.128 R4, desc[UR6][R22.64] ;  /* 0x0000000616048981 */ /* 0x0002a2000c2e1d00 */
[----:B------:R-:W-:Y:S02]  /*0170*/  CS2R R12, SRZ ;  /* 0x00000000000c7805 */ /* 0x000fe4000001ff00 */
[----:B------:R-:W-:Y:S01]  /*0180*/  CS2R R14, SRZ ;  /* 0x00000000000e7805 */ /* 0x000fe2000001ff00 */
[C---:B------:R-:W-:Y:S01]  /*0190*/  VIADD R29, R17.reuse, 0x800 ;  /* 0x00000800111d7836 */ /* 0x040fe20000000000 */
[----:B------:R3:W4:Y:S01]  /*01a0*/  @!P0 LDG.E.EL.128 R8, desc[UR6][R20.64] ;  /* 0x0000000614088981 */ /* 0x000722000c2e1d00 */
[----:B------:R-:W-:Y:S02]  /*01b0*/  VIADD R17, R17, 0xc00 ;  /* 0x00000c0011117836 */ /* 0x000fe40000000000 */
[----:B------:R-:W-:Y:S01]  /*01c0*/  IMAD.WIDE R28, R29, 0x4, R18 ;  /* 0x000000041d1c7825 */ /* 0x000fe200078e0212 */
[----:B-1----:R-:W-:-:S03]  /*01d0*/  CS2R R22, SRZ ;  /* 0x0000000000167805 */ /* 0x002fc6000001ff00 */
[----:B------:R-:W-:Y:S01]  /*01e0*/  IMAD.WIDE R18, R17, 0x4, R18 ;  /* 0x0000000411127825 */ /* 0x000fe200078e0212 */
[----:B------:R-:W5:Y:S01]  /*01f0*/  @!P0 LDG.E.EL.128 R12, desc[UR6][R28.64] ;  /* 0x000000061c0c8981 */ /* 0x000f62000c2e1d00 */
[----:B---3--:R-:W-:-:S06]  /*0200*/  CS2R R20, SRZ ;  /* 0x0000000000147805 */ /* 0x008fcc000001ff00 */
[----:B------:R-:W3:Y:S01]  /*0210*/  @!P0 LDG.E.EL.128 R20, desc[UR6][R18.64] ;  /* 0x0000000612148981 */ /* 0x000ee2000c2e1d00 */
[----:B------:R-:W1:Y:S01]  /*0220*/  S2UR UR5, SR_CgaCtaId ;  /* 0x00000000000579c3 */ /* 0x000e620000008800 */
[----:B------:R-:W-:Y:S01]  /*0230*/  IMAD.SHL.U32 R17, R26, 0x40, RZ ;  /* 0x000000401a117824 */ /* 0x000fe200078e00ff */
[----:B------:R-:W1:Y:S01]  /*0240*/  S2R R25, SR_TID.X ;  /* 0x0000000000197919 */ /* 0x000e620000002100 */
[----:B------:R-:W-:-:S03]  /*0250*/  UMOV UR4, 0x400 ;  /* 0x0000040000047882 */ /* 0x000fc60000000000 */
[----:B------:R-:W-:-:S04]  /*0260*/  LOP3.LUT R17, R17, 0xfc0, RZ, 0xc0, !PT ;  /* 0x00000fc011117812 */ /* 0x000fc800078ec0ff */
[----:B------:R-:W-:Y:S01]  /*0270*/  LOP3.LUT R16, R17, R16, RZ, 0xfc, !PT ;  /* 0x0000001011107212 */ /* 0x000fe200078efcff */
[----:B-1----:R-:W-:-:S06]  /*0280*/  UPRMT UR4, UR5, 0x654, UR4 ;  /* 0x0000065405047896 */ /* 0x002fcc0008000004 */
[----:B------:R-:W-:-:S04]  /*0290*/  VIADD R17, R17, UR4 ;  /* 0x0000000411117c36 */ /* 0x000fc80008000000 */
[----:B------:R-:W-:Y:S01]  /*02a0*/  IMAD R27, R16, 0x4, R17 ;  /* 0x00000004101b7824 */ /* 0x000fe200078e0211 */
[----:B------:R-:W-:Y:S02]  /*02b0*/  LOP3.LUT R3, R3, 0xc, R0, 0xf8, !PT ;  /* 0x0000000c03037812 */ /* 0x000fe400078ef800 */
[----:B------:R-:W-:Y:S02]  /*02c0*/  LOP3.LUT R0, R0, 0x3fc, RZ, 0xc0, !PT ;  /* 0x000003fc00007812 */ /* 0x000fe400078ec0ff */
[----:B0-----:R-:W-:Y:S02]  /*02d0*/  LOP3.LUT R16, R25, 0xfc, RZ, 0xc0, !PT ;  /* 0x000000fc19107812 */ /* 0x001fe400078ec0ff */
[----:B------:R-:W-:Y:S01]  /*02e0*/  SHF.R.U32.HI R26, RZ, 0x2, R26 ;  /* 0x00000002ff1a7819 */ /* 0x000fe2000001161a */
[----:B--2---:R0:W-:Y:S04]  /*02f0*/  STS [R27], R4 ;  /* 0x000000041b007388 */ /* 0x0041e80000000800 */
[----:B------:R-:W-:Y:S04]  /*0300*/  STS [R27+0x50], R5 ;  /* 0x000050051b007388 */ /* 0x000fe80000000800 */
[----:B------:R-:W-:Y:S04]  /*0310*/  STS [R27+0xa0], R6 ;  /* 0x0000a0061b007388 */ /* 0x000fe80000000800 */
[----:B------:R1:W-:Y:S04]  /*0320*/  STS [R27+0xf0], R7 ;  /* 0x0000f0071b007388 */ /* 0x0003e80000000800 */
[----:B----4-:R2:W-:Y:S04]  /*0330*/  STS [R27+0x10], R8 ;  /* 0x000010081b007388 */ /* 0x0105e80000000800 */
[----:B------:R4:W-:Y:S04]  /*0340*/  STS [R27+0x60], R9 ;  /* 0x000060091b007388 */ /* 0x0009e80000000800 */
[----:B------:R-:W-:Y:S04]  /*0350*/  STS [R27+0xb0], R10 ;  /* 0x0000b00a1b007388 */ /* 0x000fe80000000800 */
[----:B------:R-:W-:Y:S04]  /*0360*/  STS [R27+0x100], R11 ;  /* 0x0001000b1b007388 */ /* 0x000fe80000000800 */
[----:B-----5:R5:W-:Y:S04]  /*0370*/  STS [R27+0x20], R12 ;  /* 0x0000200c1b007388 */ /* 0x020be80000000800 */
[----:B------:R-:W-:Y:S04]  /*0380*/  STS [R27+0x70], R13 ;  /* 0x0000700d1b007388 */ /* 0x000fe80000000800 */
[----:B------:R-:W-:Y:S04]  /*0390*/  STS [R27+0xc0], R14 ;  /* 0x0000c00e1b007388 */ /* 0x000fe80000000800 */
[----:B------:R-:W-:Y:S04]  /*03a0*/  STS [R27+0x110], R15 ;  /* 0x0001100f1b007388 */ /* 0x000fe80000000800 */
[----:B---3--:R3:W-:Y:S04]  /*03b0*/  STS [R27+0x30], R20 ;  /* 0x000030141b007388 */ /* 0x0087e80000000800 */
[----:B------:R-:W-:Y:S04]  /*03c0*/  STS [R27+0x80], R21 ;  /* 0x000080151b007388 */ /* 0x000fe80000000800 */
[----:B------:R-:W-:Y:S04]  /*03d0*/  STS [R27+0xd0], R22 ;  /* 0x0000d0161b007388 */ /* 0x000fe80000000800 */
[----:B------:R-:W-:Y:S01]  /*03e0*/  STS [R27+0x120], R23 ;  /* 0x000120171b007388 */ /* 0x000fe20000000800 */
[----:B0-----:R-:W-:-:S02]  /*03f0*/  LOP3.LUT R4, R0, 0x400, RZ, 0xfc, !PT ;  /* 0x0000040000047812 */ /* 0x001fc400078efcff */
[----:B-1----:R-:W-:Y:S02]  /*0400*/  SHF.R.S32.HI R7, RZ, 0x1b, R24 ;  /* 0x0000001bff077819 */ /* 0x002fe40000011418 */
[----:B------:R-:W-:Y:S01]  /*0410*/  LOP3.LUT R6, R4, 0x7f0, RZ, 0xc0, !PT ;  /* 0x000007f004067812 */ /* 0x000fe200078ec0ff */
[----:B------:R-:W0:Y:S01]  /*0420*/  LDC.64 R24, c[0x0][0x218] ;  /* 0x00008600ff187b82 */ /* 0x000e220000000a00 */
[C---:B--2---:R-:W-:Y:S02]  /*0430*/  LOP3.LUT R8, R0.reuse, 0x800, RZ, 0xfc, !PT ;  /* 0x0000080000087812 */ /* 0x044fe400078efcff */
[----:B----4-:R-:W-:Y:S02]  /*0440*/  LOP3.LUT R9, R0, 0xc00, RZ, 0xfc, !PT ;  /* 0x00000c0000097812 */ /* 0x010fe400078efcff */
[----:B------:R-:W-:Y:S02]  /*0450*/  LEA R5, R16, UR4, 0x2 ;  /* 0x0000000410057c11 */ /* 0x000fe4000f8e10ff */
[----:B------:R-:W-:Y:S01]  /*0460*/  SGXT R4, R7, 0x1 ;  /* 0x000000010704781a */ /* 0x000fe20000000200 */
[----:B------:R-:W-:Y:S01]  /*0470*/  VIADD R7, R6, UR4 ;  /* 0x0000000406077c36 */ /* 0x000fe20008000000 */
[----:B------:R-:W-:-:S02]  /*0480*/  LOP3.LUT R8, R8, 0xbf0, RZ, 0xc0, !PT ;  /* 0x00000bf008087812 */ /* 0x000fc400078ec0ff */
[----:B------:R-:W-:Y:S01]  /*0490*/  LOP3.LUT R9, R9, 0xff0, RZ, 0xc0, !PT ;  /* 0x00000ff009097812 */ /* 0x000fe200078ec0ff */
[C---:B------:R-:W-:Y:S01]  /*04a0*/  IMAD R5, R0.reuse, 0x4, R5 ;  /* 0x0000000400057824 */ /* 0x040fe200078e0205 */
[----:B------:R-:W-:Y:S01]  /*04b0*/  BAR.SYNC.DEFER_BLOCKING 0x0 ;  /* 0x0000000000007b1d */ /* 0x000fe20000010000 */
[----:B-----5:R-:W-:Y:S01]  /*04c0*/  IMAD R12, R0, 0x4, R7 ;  /* 0x00000004000c7824 */ /* 0x020fe200078e0207 */
[----:B------:R-:W-:Y:S01]  /*04d0*/  LEA.HI R4, R4, R3, RZ, 0x8 ;  /* 0x0000000304047211 */ /* 0x000fe200078f40ff */
[----:B------:R-:W-:Y:S02]  /*04e0*/  VIADD R7, R8, UR4 ;  /* 0x0000000408077c36 */ /* 0x000fe40008000000 */
[----:B------:R-:W-:Y:S02]  /*04f0*/  VIADD R9, R9, UR4 ;  /* 0x0000000409097c36 */ /* 0x000fe40008000000 */
[----:B------:R-:W-:Y:S02]  /*0500*/  IMAD R8, R0, 0x4, R7 ;  /* 0x0000000400087824 */ /* 0x000fe400078e0207 */
[----:B------:R-:W-:-:S02]  /*0510*/  IMAD.SHL.U32 R6, R4, 0x100, RZ ;  /* 0x0000010004067824 */ /* 0x000fc400078e00ff */
[----:B------:R-:W-:Y:S01]  /*0520*/  IMAD R7, R0, 0x4, R9 ;  /* 0x0000000400077824 */ /* 0x000fe200078e0209 */
[----:B------:R-:W-:Y:S02]  /*0530*/  LOP3.LUT R0, R4, 0xffffff00, RZ, 0xc0, !PT ;  /* 0xffffff0004007812 */ /* 0x000fe400078ec0ff */
[----:B---3--:R-:W-:Y:S01]  /*0540*/  LOP3.LUT R20, R6, 0xffff0000, RZ, 0xc0, !PT ;  /* 0xffff000006147812 */ /* 0x008fe200078ec0ff */
[----:B------:R1:W2:Y:S04]  /*0550*/  LDS.128 R16, [R5] ;  /* 0x0000000005107984 */ /* 0x0002a80000000c00 */
[----:B------:R-:W3:Y:S01]  /*0560*/  LDS.128 R12, [R12+0x1000] ;  /* 0x001000000c0c7984 */ /* 0x000ee20000000c00 */
[----:B-1----:R-:W-:-:S03]  /*0570*/  SGXT.U32 R5, R26, 0x6 ;  /* 0x000000061a05781a */ /* 0x002fc60000000000 */
[----:B------:R-:W1:Y:S01]  /*0580*/  LDS.128 R8, [R8+0x2000] ;  /* 0x0020000008087984 */ /* 0x000e620000000c00 */
[----:B------:R-:W-:-:S03]  /*0590*/  PRMT R2, R5, 0x6540, R2 ;  /* 0x0000654005027816 */ /* 0x000fc60000000002 */
[----:B------:R-:W4:Y:S01]  /*05a0*/  LDS.128 R4, [R7+0x3000] ;  /* 0x0030000007047984 */ /* 0x000f220000000c00 */
[----:B------:R-:W-:Y:S02]  /*05b0*/  IADD3 R3, R20, R3, -R0 ;  /* 0x0000000314037210 */ /* 0x000fe40007ffe800 */
[----:B------:R-:W5:Y:S01]  /*05c0*/  LDC.64 R20, c[0x0][0x220] ;  /* 0x00008800ff147b82 */ /* 0x000f620000000a00 */
[C---:B------:R-:W-:Y:S02]  /*05d0*/  ISETP.GE.AND P0, PT, R2.reuse, 0x100, PT ;  /* 0x000001000200780c */ /* 0x040fe40003f06270 */
[C---:B------:R-:W-:Y:S02]  /*05e0*/  LOP3.LUT R0, R2.reuse, 0x40, RZ, 0xfc, !PT ;  /* 0x0000004002007812 */ /* 0x040fe400078efcff */
[C---:B------:R-:W-:Y:S01]  /*05f0*/  LOP3.LUT R26, R2.reuse, 0x80, RZ, 0xfc, !PT ;  /* 0x00000080021a7812 */ /* 0x040fe200078efcff */
[C---:B------:R-:W-:Y:S01]  /*0600*/  IMAD R27, R2.reuse, 0x100, R3 ;  /* 0x00000100021b7824 */ /* 0x040fe200078e0203 */
[----:B------:R-:W-:-:S02]  /*0610*/  LOP3.LUT R28, R2, 0xc0, RZ, 0xfc, !PT ;  /* 0x000000c0021c7812 */ /* 0x000fc400078efcff */
[----:B------:R-:W-:Y:S02]  /*0620*/  ISETP.GE.AND P1, PT, R0, 0x100, PT ;  /* 0x000001000000780c */ /* 0x000fe40003f26270 */
[----:B------:R-:W-:Y:S01]  /*0630*/  ISETP.GE.AND P2, PT, R26, 0x100, PT ;  /* 0x000001001a00780c */ /* 0x000fe20003f46270 */
[----:B0-----:R-:W-:Y:S01]  /*0640*/  IMAD.WIDE R22, R27, 0x4, R24 ;  /* 0x000000041b167825 */ /* 0x001fe200078e0218 */
[----:B------:R-:W-:-:S03]  /*0650*/  ISETP.GE.AND P3, PT, R28, 0x100, PT ;  /* 0x000001001c00780c */ /* 0x000fc60003f66270 */
[--C-:B------:R-:W-:Y:S02]  /*0660*/  IMAD R0, R0, 0x100, R3.reuse ;  /* 0x0000010000007824 */ /* 0x100fe400078e0203 */
[--C-:B------:R-:W-:Y:S02]  /*0670*/  IMAD R2, R26, 0x100, R3.reuse ;  /* 0x000001001a027824 */ /* 0x100fe400078e0203 */
[----:B------:R-:W-:Y:S02]  /*0680*/  IMAD R3, R28, 0x100, R3 ;  /* 0x000001001c037824 */ /* 0x000fe400078e0203 */
[----:B------:R-:W-:Y:S01]  /*0690*/  IMAD.WIDE R28, R0, 0x4, R24 ;  /* 0x00000004001c7825 */ /* 0x000fe200078e0218 */
[----:B--2---:R0:W-:Y:S03]  /*06a0*/  @!P0 STG.E.128 desc[UR6][R22.64], R16 ;  /* 0x0000001016008986 */ /* 0x0041e6000c101d06 */
[----:B-----5:R-:W-:Y:S01]  /*06b0*/  IMAD.WIDE R26, R27, 0x4, R20 ;  /* 0x000000041b1a7825 */ /* 0x020fe200078e0214 */
[----:B---3--:R-:W-:Y:S03]  /*06c0*/  @!P1 STG.E.128 desc[UR6][R28.64], R12 ;  /* 0x0000000c1c009986 */ /* 0x008fe6000c101d06 */
[----:B0-----:R-:W-:-:S04]  /*06d0*/  IMAD.WIDE R22, R2, 0x4, R24 ;  /* 0x0000000402167825 */ /* 0x001fc800078e0218 */
[----:B------:R-:W-:Y:S01]  /*06e0*/  IMAD.WIDE R24, R3, 0x4, R24 ;  /* 0x0000000403187825 */ /* 0x000fe200078e0218 */
[----:B-1----:R0:W-:Y:S04]  /*06f0*/  @!P2 STG.E.128 desc[UR6][R22.64], R8 ;  /* 0x000000081600a986 */ /* 0x0021e8000c101d06 */
[----:B----4-:R1:W-:Y:S04]  /*0700*/  @!P3 STG.E.128 desc[UR6][R24.64], R4 ;  /* 0x000000041800b986 */ /* 0x0103e8000c101d06 */
[----:B------:R2:W-:Y:S01]  /*0710*/  @!P0 STG.E.128 desc[UR6][R26.64], R16 ;  /* 0x000000101a008986 */ /* 0x0005e2000c101d06 */
[----:B0-----:R-:W-:-:S04]  /*0720*/  IMAD.WIDE R22, R0, 0x4, R20 ;  /* 0x0000000400167825 */ /* 0x001fc800078e0214 */
[--C-:B-1----:R-:W-:Y:S01]  /*0730*/  IMAD.WIDE R24, R2, 0x4, R20.reuse ;  /* 0x0000000402187825 */ /* 0x102fe200078e0214 */
[----:B------:R2:W-:Y:S04]  /*0740*/  @!P1 STG.E.128 desc[UR6][R22.64], R12 ;  /* 0x0000000c16009986 */ /* 0x0005e8000c101d06 */
[----:B------:R2:W-:Y:S01]  /*0750*/  @!P2 STG.E.128 desc[UR6][R24.64], R8 ;  /* 0x000000081800a986 */ /* 0x0005e2000c101d06 */
[----:B------:R-:W-:Y:S01]  /*0760*/  IMAD.WIDE R20, R3, 0x4, R20 ;  /* 0x0000000403147825 */ /* 0x000fe200078e0214 */
[----:B------:R-:W-:Y:S06]  /*0770*/  @P3 EXIT ;  /* 0x000000000000394d */ /* 0x000fec0003800000 */
[----:B------:R-:W-:Y:S01]  /*0780*/  STG.E.128 desc[UR6][R20.64], R4 ;  /* 0x0000000414007986 */ /* 0x000fe2000c101d06 */
[----:B------:R-:W-:Y:S05]  /*0790*/  EXIT ;  /* 0x000000000000794d */ /* 0x000fea0003800000 */
.L_x_0:
[----:B------:R-:W-:-:S00]  /*07a0*/  BRA `(.L_x_0) ;  /* 0xfffffffc00fc7947 */ /* 0x000fc0000383ffff */
[----:B------:R-:W-:-:S00]  /*07b0*/  NOP ;  /* 0x0000000000007918 */ /* 0x000fc00000000000 */
        /* <DEDUP_REMOVED lines=12> */
.L_x_1:


//--------------------- .nv.shared.triton_poi_fused_convolution_11 --------------------------
	.section	.nv.shared.triton_poi_fused_convolution_11,"aw",@nobits
	.sectionflags	@""
	.align	16
	.zero		1024


//--------------------- .nv.constant0.triton_poi_fused_convolution_11 --------------------------
	.section	.nv.constant0.triton_poi_fused_convolution_11,"a",@progbits
	.sectionflags	@""
	.align	4
.nv.constant0.triton_poi_fused_convolution_11:
	.zero		560
